//
// Generated by NVIDIA NVVM Compiler
//
// Compiler Build ID: CL-36424714
// Cuda compilation tools, release 13.0, V13.0.88
// Based on NVVM 20.0.0
//

.version 9.0
.target sm_100
.address_size 64

	// .globl	_Z10initializePii

.visible .entry _Z10initializePii(
	.param .u64 .ptr .align 1 _Z10initializePii_param_0,
	.param .u32 _Z10initializePii_param_1
)
{
	.reg .pred 	%p<7>;
	.reg .b32 	%r<33>;
	.reg .b64 	%rd<11>;

	ld.param.u64 	%rd2, [_Z10initializePii_param_0];
	ld.param.u32 	%r12, [_Z10initializePii_param_1];
	cvta.to.global.u64 	%rd1, %rd2;
	mov.u32 	%r13, %ctaid.x;
	mov.u32 	%r14, %ntid.x;
	mov.u32 	%r15, %tid.x;
	mad.lo.s32 	%r31, %r13, %r14, %r15;
	mov.u32 	%r16, %nctaid.x;
	mul.lo.s32 	%r2, %r16, %r14;
	setp.ge.s32 	%p1, %r31, %r12;
	@%p1 bra 	$L__BB0_7;
	add.s32 	%r17, %r31, %r2;
	max.s32 	%r18, %r12, %r17;
	setp.lt.s32 	%p2, %r17, %r12;
	selp.u32 	%r19, 1, 0, %p2;
	add.s32 	%r20, %r17, %r19;
	sub.s32 	%r21, %r18, %r20;
	div.u32 	%r22, %r21, %r2;
	add.s32 	%r3, %r22, %r19;
	and.b32  	%r23, %r3, 3;
	setp.eq.s32 	%p3, %r23, 3;
	@%p3 bra 	$L__BB0_4;
	add.s32 	%r24, %r3, 1;
	and.b32  	%r25, %r24, 3;
	neg.s32 	%r29, %r25;
$L__BB0_3:
	.pragma "nounroll";
	mul.wide.s32 	%rd3, %r31, 4;
	add.s64 	%rd4, %rd1, %rd3;
	mov.b32 	%r26, 0;
	st.global.u32 	[%rd4], %r26;
	add.s32 	%r31, %r31, %r2;
	add.s32 	%r29, %r29, 1;
	setp.ne.s32 	%p4, %r29, 0;
	@%p4 bra 	$L__BB0_3;
$L__BB0_4:
	setp.lt.u32 	%p5, %r3, 3;
	@%p5 bra 	$L__BB0_7;
	mul.wide.s32 	%rd7, %r2, 4;
	shl.b32 	%r28, %r2, 2;
$L__BB0_6:
	mul.wide.s32 	%rd5, %r31, 4;
	add.s64 	%rd6, %rd1, %rd5;
	mov.b32 	%r27, 0;
	st.global.u32 	[%rd6], %r27;
	add.s64 	%rd8, %rd6, %rd7;
	st.global.u32 	[%rd8], %r27;
	add.s64 	%rd9, %rd8, %rd7;
	st.global.u32 	[%rd9], %r27;
	add.s64 	%rd10, %rd9, %rd7;
	st.global.u32 	[%rd10], %r27;
	add.s32 	%r31, %r28, %r31;
	setp.lt.s32 	%p6, %r31, %r12;
	@%p6 bra 	$L__BB0_6;
$L__BB0_7:
	ret;

}


// ===== COMPILED SASS (sm_100) =====

	.target	sm_100

	.elftype	@"ET_EXEC"


//--------------------- .note.nv.tkinfo           --------------------------
	.section	.note.nv.tkinfo,"",@"SHT_NOTE"
	.sectionflags	@"SHF_NOTE_NV_TKINFO"
	.tkinfo
        /*0018*/ 	.word	0x00000002
        /*0030*/ 	.string	""
        /*0030*/ 	.string	"ptxas"
        /*0030*/ 	.string	"Cuda compilation tools, release 13.0, V13.0.88"
        /*0030*/ 	.string	"Build cuda_13.0.r13.0/compiler.36424714_0"
        /*0030*/ 	.string	"-arch sm_100 -m 64 "



//--------------------- .note.nv.cuinfo           --------------------------
	.section	.note.nv.cuinfo,"",@"SHT_NOTE"
	.sectionflags	@"SHF_NOTE_NV_CUINFO"
        /*0018*/ 	.short	0x0002
        /*001a*/ 	.short	0x0064
        /*001c*/ 	.short	0x0082
	.zero		2


//--------------------- .nv.info                  --------------------------
	.section	.nv.info,"",@"SHT_CUDA_INFO"
	.align	4


	//----- nvinfo : EIATTR_REGCOUNT
	.align		4
        /*0000*/ 	.byte	0x04, 0x2f
        /*0002*/ 	.short	(.L_1 - .L_0)
	.align		4
.L_0:
        /*0004*/ 	.word	index@(_Z10initializePii)
        /*0008*/ 	.word	0x00000010


	//----- nvinfo : EIATTR_FRAME_SIZE
	.align		4
.L_1:
        /*000c*/ 	.byte	0x04, 0x11
        /*000e*/ 	.short	(.L_3 - .L_2)
	.align		4
.L_2:
        /*0010*/ 	.word	index@(_Z10initializePii)
        /*0014*/ 	.word	0x00000000


	//----- nvinfo : EIATTR_MIN_STACK_SIZE
	.align		4
.L_3:
        /*0018*/ 	.byte	0x04, 0x12
        /*001a*/ 	.short	(.L_5 - .L_4)
	.align		4
.L_4:
        /*001c*/ 	.word	index@(_Z10initializePii)
        /*0020*/ 	.word	0x00000000
.L_5:


//--------------------- .nv.compat                --------------------------
	.section	.nv.compat,"",@"SHT_CUDA_COMPAT_INFO"
	.align	4
        /*0000*/ 	.byte	0x02, 0x09, 0x00, 0x00, 0x02, 0x02, 0x01, 0x00, 0x02, 0x05, 0x05, 0x00, 0x03, 0x07, 0x01, 0x01
        /*0010*/ 	.byte	0x02, 0x03, 0x00, 0x00, 0x02, 0x06, 0x01, 0x00, 0x04, 0x0b, 0x08, 0x00, 0x09, 0x00, 0x00, 0x00
        /*0020*/ 	.byte	0x00, 0x00, 0x00, 0x00


//--------------------- .nv.info._Z10initializePii --------------------------
	.section	.nv.info._Z10initializePii,"",@"SHT_CUDA_INFO"
	.sectionflags	@""
	.align	4


	//----- nvinfo : EIATTR_CUDA_API_VERSION
	.align		4
        /*0000*/ 	.byte	0x04, 0x37
        /*0002*/ 	.short	(.L_7 - .L_6)
.L_6:
        /*0004*/ 	.word	0x00000082


	//----- nvinfo : EIATTR_KPARAM_INFO
	.align		4
.L_7:
        /*0008*/ 	.byte	0x04, 0x17
        /*000a*/ 	.short	(.L_9 - .L_8)
.L_8:
        /*000c*/ 	.word	0x00000000
        /*0010*/ 	.short	0x0001
        /*0012*/ 	.short	0x0008
        /*0014*/ 	.byte	0x00, 0xf0, 0x11, 0x00


	//----- nvinfo : EIATTR_KPARAM_INFO
	.align		4
.L_9:
        /*0018*/ 	.byte	0x04, 0x17
        /*001a*/ 	.short	(.L_11 - .L_10)
.L_10:
        /*001c*/ 	.word	0x00000000
        /*0020*/ 	.short	0x0000
        /*0022*/ 	.short	0x0000
        /*0024*/ 	.byte	0x00, 0xf5, 0x21, 0x00


	//----- nvinfo : EIATTR_SPARSE_MMA_MASK
	.align		4
.L_11:
        /*0028*/ 	.byte	0x03, 0x50
        /*002a*/ 	.short	0x0000


	//----- nvinfo : EIATTR_MAXREG_COUNT
	.align		4
        /*002c*/ 	.byte	0x03, 0x1b
        /*002e*/ 	.short	0x00ff


	//----- nvinfo : EIATTR_MERCURY_ISA_VERSION
	.align		4
        /*0030*/ 	.byte	0x03, 0x5f
        /*0032*/ 	.short	0x0101


	//----- nvinfo : EIATTR_VRC_CTA_INIT_COUNT
	.align		4
        /*0034*/ 	.byte	0x02, 0x4a
	.zero		1
	.zero		1


	//----- nvinfo : EIATTR_EXIT_INSTR_OFFSETS
	.align		4
        /*0038*/ 	.byte	0x04, 0x1c
        /*003a*/ 	.short	(.L_13 - .L_12)


	//   ....[0]....
.L_12:
        /*003c*/ 	.word	0x00000090


	//   ....[1]....
        /*0040*/ 	.word	0x00000330


	//   ....[2]....
        /*0044*/ 	.word	0x00000400


	//----- nvinfo : EIATTR_CRS_STACK_SIZE
	.align		4
.L_13:
        /*0048*/ 	.byte	0x04, 0x1e
        /*004a*/ 	.short	(.L_15 - .L_14)
.L_14:
        /*004c*/ 	.word	0x00000000


	//----- nvinfo : EIATTR_CBANK_PARAM_SIZE
	.align		4
.L_15:
        /*0050*/ 	.byte	0x03, 0x19
        /*0052*/ 	.short	0x000c


	//----- nvinfo : EIATTR_PARAM_CBANK
	.align		4
        /*0054*/ 	.byte	0x04, 0x0a
        /*0056*/ 	.short	(.L_17 - .L_16)
	.align		4
.L_16:
        /*0058*/ 	.word	index@(.nv.constant0._Z10initializePii)
        /*005c*/ 	.short	0x0380
        /*005e*/ 	.short	0x000c


	//----- nvinfo : EIATTR_SW_WAR
	.align		4
.L_17:
        /*0060*/ 	.byte	0x04, 0x36
        /*0062*/ 	.short	(.L_19 - .L_18)
.L_18:
        /*0064*/ 	.word	0x00000008
.L_19:


//--------------------- .nv.callgraph             --------------------------
	.section	.nv.callgraph,"",@"SHT_CUDA_CALLGRAPH"
	.align	4
	.sectionentsize	8
	.align		4
        /*0000*/ 	.word	0x00000000
	.align		4
        /*0004*/ 	.word	0xffffffff
	.align		4
        /*0008*/ 	.word	0x00000000
	.align		4
        /*000c*/ 	.word	0xfffffffe
	.align		4
        /*0010*/ 	.word	0x00000000
	.align		4
        /*0014*/ 	.word	0xfffffffd
	.align		4
        /*0018*/ 	.word	0x00000000
	.align		4
        /*001c*/ 	.word	0xfffffffc


//--------------------- .text._Z10initializePii   --------------------------
	.section	.text._Z10initializePii,"ax",@progbits
	.align	128
        .global         _Z10initializePii
        .type           _Z10initializePii,@function
        .size           _Z10initializePii,(.L_x_5 - _Z10initializePii)
        .other          _Z10initializePii,@"STO_CUDA_ENTRY STV_DEFAULT"
_Z10initializePii:
.text._Z10initializePii:
[----:B------:R-:W-:Y:S01]  /*0000*/  LDC R1, c[0x0][0x37c] ;  /* 0x0000df00ff017b82 */ /* 0x000fe20000000800 */
[----:B------:R-:W0:Y:S07]  /*0010*/  S2R R3, SR_TID.X ;  /* 0x0000000000037919 */ /* 0x000e2e0000002100 */
[----:B------:R-:W0:Y:S01]  /*0020*/  S2UR UR4, SR_CTAID.X ;  /* 0x00000000000479c3 */ /* 0x000e220000002500 */
[----:B------:R-:W1:Y:S07]  /*0030*/  LDCU UR6, c[0x0][0x388] ;  /* 0x00007100ff0677ac */ /* 0x000e6e0008000800 */
[----:B------:R-:W0:Y:S01]  /*0040*/  LDC R0, c[0x0][0x360] ;  /* 0x0000d800ff007b82 */ /* 0x000e220000000800 */
[----:B------:R-:W2:Y:S01]  /*0050*/  LDCU UR5, c[0x0][0x370] ;  /* 0x00006e00ff0577ac */ /* 0x000ea20008000800 */
[----:B0-----:R-:W-:-:S02]  /*0060*/  IMAD R3, R0, UR4, R3 ;  /* 0x0000000400037c24 */ /* 0x001fc4000f8e0203 */
[----:B--2---:R-:W-:-:S03]  /*0070*/  IMAD R0, R0, UR5, RZ ;  /* 0x0000000500007c24 */ /* 0x004fc6000f8e02ff */
[----:B-1----:R-:W-:-:S13]  /*0080*/  ISETP.GE.AND P0, PT, R3, UR6, PT ;  /* 0x0000000603007c0c */ /* 0x002fda000bf06270 */
[----:B------:R-:W-:Y:S05]  /*0090*/  @P0 EXIT ;  /* 0x000000000000094d */ /* 0x000fea0003800000 */
[----:B------:R-:W0:Y:S01]  /*00a0*/  I2F.U32.RP R8, R0 ;  /* 0x0000000000087306 */ /* 0x000e220000209000 */
[C---:B------:R-:W-:Y:S01]  /*00b0*/  IADD3 R2, PT, PT, R0.reuse, R3, RZ ;  /* 0x0000000300027210 */ /* 0x040fe20007ffe0ff */
[----:B------:R-:W-:Y:S01]  /*00c0*/  IMAD.MOV R9, RZ, RZ, -R0 ;  /* 0x000000ffff097224 */ /* 0x000fe200078e0a00 */
[----:B------:R-:W-:Y:S01]  /*00d0*/  ISETP.NE.U32.AND P2, PT, R0, RZ, PT ;  /* 0x000000ff0000720c */ /* 0x000fe20003f45070 */
[----:B------:R-:W1:Y:S01]  /*00e0*/  LDCU.64 UR4, c[0x0][0x358] ;  /* 0x00006b00ff0477ac */ /* 0x000e620008000a00 */
[C---:B------:R-:W-:Y:S01]  /*00f0*/  ISETP.GE.AND P0, PT, R2.reuse, UR6, PT ;  /* 0x0000000602007c0c */ /* 0x040fe2000bf06270 */
[----:B------:R-:W-:Y:S01]  /*0100*/  BSSY.RECONVERGENT B0, `(.L_x_0) ;  /* 0x0000022000007945 */ /* 0x000fe20003800200 */
[----:B------:R-:W-:Y:S02]  /*0110*/  VIMNMX R7, PT, PT, R2, UR6, !PT ;  /* 0x0000000602077c48 */ /* 0x000fe4000ffe0100 */
[----:B------:R-:W-:-:S04]  /*0120*/  SEL R6, RZ, 0x1, P0 ;  /* 0x00000001ff067807 */ /* 0x000fc80000000000 */
[----:B------:R-:W-:Y:S01]  /*0130*/  IADD3 R7, PT, PT, R7, -R2, -R6 ;  /* 0x8000000207077210 */ /* 0x000fe20007ffe806 */
[----:B0-----:R-:W0:Y:S02]  /*0140*/  MUFU.RCP R8, R8 ;  /* 0x0000000800087308 */ /* 0x001e240000001000 */
[----:B0-----:R-:W-:-:S06]  /*0150*/  VIADD R4, R8, 0xffffffe ;  /* 0x0ffffffe08047836 */ /* 0x001fcc0000000000 */
[----:B------:R0:W2:Y:S02]  /*0160*/  F2I.FTZ.U32.TRUNC.NTZ R5, R4 ;  /* 0x0000000400057305 */ /* 0x0000a4000021f000 */
[----:B0-----:R-:W-:Y:S02]  /*0170*/  IMAD.MOV.U32 R4, RZ, RZ, RZ ;  /* 0x000000ffff047224 */ /* 0x001fe400078e00ff */
[----:B--2---:R-:W-:-:S04]  /*0180*/  IMAD R9, R9, R5, RZ ;  /* 0x0000000509097224 */ /* 0x004fc800078e02ff */
[----:B------:R-:W-:-:S06]  /*0190*/  IMAD.HI.U32 R8, R5, R9, R4 ;  /* 0x0000000905087227 */ /* 0x000fcc00078e0004 */
[----:B------:R-:W-:-:S04]  /*01a0*/  IMAD.HI.U32 R5, R8, R7, RZ ;  /* 0x0000000708057227 */ /* 0x000fc800078e00ff */
[----:B------:R-:W-:-:S04]  /*01b0*/  IMAD.MOV R2, RZ, RZ, -R5 ;  /* 0x000000ffff027224 */ /* 0x000fc800078e0a05 */
[----:B------:R-:W-:-:S05]  /*01c0*/  IMAD R7, R0, R2, R7 ;  /* 0x0000000200077224 */ /* 0x000fca00078e0207 */
[----:B------:R-:W-:-:S13]  /*01d0*/  ISETP.GE.U32.AND P0, PT, R7, R0, PT ;  /* 0x000000000700720c */ /* 0x000fda0003f06070 */
[----:B------:R-:W-:Y:S01]  /*01e0*/  @P0 IADD3 R7, PT, PT, -R0, R7, RZ ;  /* 0x0000000700070210 */ /* 0x000fe20007ffe1ff */
[----:B------:R-:W-:-:S03]  /*01f0*/  @P0 VIADD R5, R5, 0x1 ;  /* 0x0000000105050836 */ /* 0x000fc60000000000 */
[----:B------:R-:W-:-:S13]  /*0200*/  ISETP.GE.U32.AND P1, PT, R7, R0, PT ;  /* 0x000000000700720c */ /* 0x000fda0003f26070 */
[----:B------:R-:W-:Y:S02]  /*0210*/  @P1 IADD3 R5, PT, PT, R5, 0x1, RZ ;  /* 0x0000000105051810 */ /* 0x000fe40007ffe0ff */
[----:B------:R-:W-:-:S05]  /*0220*/  @!P2 LOP3.LUT R5, RZ, R0, RZ, 0x33, !PT ;  /* 0x00000000ff05a212 */ /* 0x000fca00078e33ff */
[----:B------:R-:W-:-:S05]  /*0230*/  IMAD.IADD R2, R6, 0x1, R5 ;  /* 0x0000000106027824 */ /* 0x000fca00078e0205 */
[C---:B------:R-:W-:Y:S02]  /*0240*/  LOP3.LUT R4, R2.reuse, 0x3, RZ, 0xc0, !PT ;  /* 0x0000000302047812 */ /* 0x040fe400078ec0ff */
[----:B------:R-:W-:Y:S02]  /*0250*/  ISETP.GE.U32.AND P1, PT, R2, 0x3, PT ;  /* 0x000000030200780c */ /* 0x000fe40003f26070 */
[----:B------:R-:W-:-:S13]  /*0260*/  ISETP.NE.AND P0, PT, R4, 0x3, PT ;  /* 0x000000030400780c */ /* 0x000fda0003f05270 */
[----:B-1----:R-:W-:Y:S05]  /*0270*/  @!P0 BRA `(.L_x_1) ;  /* 0x0000000000288947 */ /* 0x002fea0003800000 */
[----:B------:R-:W0:Y:S01]  /*0280*/  LDC.64 R6, c[0x0][0x380] ;  /* 0x0000e000ff067b82 */ /* 0x000e220000000a00 */
[----:B------:R-:W-:-:S04]  /*0290*/  IADD3 R2, PT, PT, R2, 0x1, RZ ;  /* 0x0000000102027810 */ /* 0x000fc80007ffe0ff */
[----:B------:R-:W-:-:S05]  /*02a0*/  LOP3.LUT R2, R2, 0x3, RZ, 0xc0, !PT ;  /* 0x0000000302027812 */ /* 0x000fca00078ec0ff */
[----:B------:R-:W-:-:S07]  /*02b0*/  IMAD.MOV R2, RZ, RZ, -R2 ;  /* 0x000000ffff027224 */ /* 0x000fce00078e0a02 */
.L_x_2:
[----:B0-----:R-:W-:Y:S01]  /*02c0*/  IMAD.WIDE R4, R3, 0x4, R6 ;  /* 0x0000000403047825 */ /* 0x001fe200078e0206 */
[----:B------:R-:W-:-:S03]  /*02d0*/  IADD3 R2, PT, PT, R2, 0x1, RZ ;  /* 0x0000000102027810 */ /* 0x000fc60007ffe0ff */
[----:B------:R-:W-:Y:S01]  /*02e0*/  IMAD.IADD R3, R0, 0x1, R3 ;  /* 0x0000000100037824 */ /* 0x000fe200078e0203 */
[----:B------:R1:W-:Y:S01]  /*02f0*/  STG.E desc[UR4][R4.64], RZ ;  /* 0x000000ff04007986 */ /* 0x0003e2000c101904 */
[----:B------:R-:W-:-:S13]  /*0300*/  ISETP.NE.AND P0, PT, R2, RZ, PT ;  /* 0x000000ff0200720c */ /* 0x000fda0003f05270 */
[----:B-1----:R-:W-:Y:S05]  /*0310*/  @P0 BRA `(.L_x_2) ;  /* 0xfffffffc00e80947 */ /* 0x002fea000383ffff */
.L_x_1:
[----:B------:R-:W-:Y:S05]  /*0320*/  BSYNC.RECONVERGENT B0 ;  /* 0x0000000000007941 */ /* 0x000fea0003800200 */
.L_x_0:
[----:B------:R-:W-:Y:S05]  /*0330*/  @!P1 EXIT ;  /* 0x000000000000994d */ /* 0x000fea0003800000 */
[----:B------:R-:W0:Y:S02]  /*0340*/  LDC.64 R10, c[0x0][0x380] ;  /* 0x0000e000ff0a7b82 */ /* 0x000e240000000a00 */
.L_x_3:
[----:B01----:R-:W-:Y:S01]  /*0350*/  IMAD.WIDE R12, R3, 0x4, R10 ;  /* 0x00000004030c7825 */ /* 0x003fe200078e020a */
[----:B------:R-:W-:-:S04]  /*0360*/  LEA R3, R0, R3, 0x2 ;  /* 0x0000000300037211 */ /* 0x000fc800078e10ff */
[----:B------:R1:W-:Y:S01]  /*0370*/  STG.E desc[UR4][R12.64], RZ ;  /* 0x000000ff0c007986 */ /* 0x0003e2000c101904 */
[----:B------:R-:W-:Y:S01]  /*0380*/  IMAD.WIDE R4, R0, 0x4, R12 ;  /* 0x0000000400047825 */ /* 0x000fe200078e020c */
[----:B------:R-:W-:-:S04]  /*0390*/  ISETP.GE.AND P0, PT, R3, UR6, PT ;  /* 0x0000000603007c0c */ /* 0x000fc8000bf06270 */
[----:B------:R1:W-:Y:S01]  /*03a0*/  STG.E desc[UR4][R4.64], RZ ;  /* 0x000000ff04007986 */ /* 0x0003e2000c101904 */
[----:B------:R-:W-:-:S05]  /*03b0*/  IMAD.WIDE R6, R0, 0x4, R4 ;  /* 0x0000000400067825 */ /* 0x000fca00078e0204 */
[----:B------:R1:W-:Y:S01]  /*03c0*/  STG.E desc[UR4][R6.64], RZ ;  /* 0x000000ff06007986 */ /* 0x0003e2000c101904 */
[----:B------:R-:W-:-:S05]  /*03d0*/  IMAD.WIDE R8, R0, 0x4, R6 ;  /* 0x0000000400087825 */ /* 0x000fca00078e0206 */
[----:B------:R1:W-:Y:S01]  /*03e0*/  STG.E desc[UR4][R8.64], RZ ;  /* 0x000000ff08007986 */ /* 0x0003e2000c101904 */
[----:B------:R-:W-:Y:S05]  /*03f0*/  @!P0 BRA `(.L_x_3) ;  /* 0xfffffffc00d48947 */ /* 0x000fea000383ffff */
[----:B------:R-:W-:Y:S05]  /*0400*/  EXIT ;  /* 0x000000000000794d */ /* 0x000fea0003800000 */
.L_x_4:
[----:B------:R-:W-:-:S00]  /*0410*/  BRA `(.L_x_4) ;  /* 0xfffffffc00fc7947 */ /* 0x000fc0000383ffff */
[----:B------:R-:W-:-:S00]  /*0420*/  NOP ;  /* 0x0000000000007918 */ /* 0x000fc00000000000 */
        /* <DEDUP_REMOVED lines=13> */
.L_x_5:


//--------------------- .nv.shared.reserved.0     --------------------------
	.section	.nv.shared.reserved.0,"aw",@nobits
	.weak		__nv_reservedSMEM_offset_0_alias
	.size		__nv_reservedSMEM_offset_0_alias, 0, 64
	.other		__nv_reservedSMEM_offset_0_alias,@"STO_CUDA_RESERVED_SHARED STV_DEFAULT"
__nv_reservedSMEM_offset_0_alias:
	.zero		0
	.zero		64


//--------------------- .nv.constant0._Z10initializePii --------------------------
	.section	.nv.constant0._Z10initializePii,"a",@progbits
	.sectionflags	@""
	.align	4
.nv.constant0._Z10initializePii:
	.zero		908


//--------------------- SYMBOLS --------------------------

	.type		.nv.reservedSmem.offset0,@object
	.size		.nv.reservedSmem.offset0,0x4
